	.headerflags	@"EF_CUDA_TEXMODE_UNIFIED EF_CUDA_64BIT_ADDRESS EF_CUDA_ACCELERATORS EF_CUDA_SM90 EF_CUDA_VIRTUAL_SM(EF_CUDA_SM90)"
	.elftype	@"ET_EXEC"


//--------------------- .nv.info                  --------------------------
	.section	.nv.info,"",@"SHT_CUDA_INFO"
	.align	4


	//----- nvinfo : EIATTR_REGCOUNT
	.align		4
        /*0000*/ 	.byte	0x04, 0x2f
        /*0002*/ 	.short	(.L_1 - .L_0)
	.align		4
.L_0:
        /*0004*/ 	.word	index@(triton_poi_fused_max_pool2d_with_indices_14)
        /*0008*/ 	.word	0x00000028


	//----- nvinfo : EIATTR_MIN_STACK_SIZE
	.align		4
.L_1:
        /*000c*/ 	.byte	0x04, 0x12
        /*000e*/ 	.short	(.L_3 - .L_2)
	.align		4
.L_2:
        /*0010*/ 	.word	index@(triton_poi_fused_max_pool2d_with_indices_14)
        /*0014*/ 	.word	0x00000000


	//----- nvinfo : EIATTR_FRAME_SIZE
	.align		4
.L_3:
        /*0018*/ 	.byte	0x04, 0x11
        /*001a*/ 	.short	(.L_5 - .L_4)
	.align		4
.L_4:
        /*001c*/ 	.word	index@(triton_poi_fused_max_pool2d_with_indices_14)
        /*0020*/ 	.word	0x00000000


	//----- nvinfo : EIATTR_MIN_STACK_SIZE
	.align		4
.L_5:
        /*0024*/ 	.byte	0x04, 0x12
        /*0026*/ 	.short	(.L_7 - .L_6)
	.align		4
.L_6:
        /*0028*/ 	.word	index@(triton_poi_fused_max_pool2d_with_indices_14)
        /*002c*/ 	.word	0x00000000
.L_7:


//--------------------- .nv.info.triton_poi_fused_max_pool2d_with_indices_14 --------------------------
	.section	.nv.info.triton_poi_fused_max_pool2d_with_indices_14,"",@"SHT_CUDA_INFO"
	.sectionflags	@""
	.align	4


	//----- nvinfo : EIATTR_CUDA_API_VERSION
	.align		4
        /*0000*/ 	.byte	0x04, 0x37
        /*0002*/ 	.short	(.L_9 - .L_8)
.L_8:
        /*0004*/ 	.word	0x0000007c


	//----- nvinfo : EIATTR_KPARAM_INFO
	.align		4
.L_9:
        /*0008*/ 	.byte	0x04, 0x17
        /*000a*/ 	.short	(.L_11 - .L_10)
.L_10:
        /*000c*/ 	.word	0x00000000
        /*0010*/ 	.short	0x0003
        /*0012*/ 	.short	0x0018
        /*0014*/ 	.byte	0x00, 0xf0, 0x11, 0x00


	//----- nvinfo : EIATTR_KPARAM_INFO
	.align		4
.L_11:
        /*0018*/ 	.byte	0x04, 0x17
        /*001a*/ 	.short	(.L_13 - .L_12)
.L_12:
        /*001c*/ 	.word	0x00000000
        /*0020*/ 	.short	0x0002
        /*0022*/ 	.short	0x0010
        /*0024*/ 	.byte	0x00, 0xf4, 0x21, 0x00


	//----- nvinfo : EIATTR_KPARAM_INFO
	.align		4
.L_13:
        /*0028*/ 	.byte	0x04, 0x17
        /*002a*/ 	.short	(.L_15 - .L_14)
.L_14:
        /*002c*/ 	.word	0x00000000
        /*0030*/ 	.short	0x0001
        /*0032*/ 	.short	0x0008
        /*0034*/ 	.byte	0x00, 0xf4, 0x21, 0x00


	//----- nvinfo : EIATTR_KPARAM_INFO
	.align		4
.L_15:
        /*0038*/ 	.byte	0x04, 0x17
        /*003a*/ 	.short	(.L_17 - .L_16)
.L_16:
        /*003c*/ 	.word	0x00000000
        /*0040*/ 	.short	0x0000
        /*0042*/ 	.short	0x0000
        /*0044*/ 	.byte	0x00, 0xf4, 0x21, 0x00


	//----- nvinfo : EIATTR_SPARSE_MMA_MASK
	.align		4
.L_17:
        /*0048*/ 	.byte	0x03, 0x50
        /*004a*/ 	.short	0x0000


	//----- nvinfo : EIATTR_MAXREG_COUNT
	.align		4
        /*004c*/ 	.byte	0x03, 0x1b
        /*004e*/ 	.short	0x00ff


	//----- nvinfo : EIATTR_EXIT_INSTR_OFFSETS
	.align		4
        /*0050*/ 	.byte	0x04, 0x1c
        /*0052*/ 	.short	(.L_19 - .L_18)


	//   ....[0]....
.L_18:
        /*0054*/ 	.word	0x00000f70


	//----- nvinfo : EIATTR_REQNTID
	.align		4
.L_19:
        /*0058*/ 	.byte	0x04, 0x10
        /*005a*/ 	.short	(.L_21 - .L_20)
.L_20:
        /*005c*/ 	.word	0x00000080
        /*0060*/ 	.word	0x00000001
        /*0064*/ 	.word	0x00000001


	//----- nvinfo : EIATTR_CBANK_PARAM_SIZE
	.align		4
.L_21:
        /*0068*/ 	.byte	0x03, 0x19
        /*006a*/ 	.short	0x001c


	//----- nvinfo : EIATTR_PARAM_CBANK
	.align		4
        /*006c*/ 	.byte	0x04, 0x0a
        /*006e*/ 	.short	(.L_23 - .L_22)
	.align		4
.L_22:
        /*0070*/ 	.word	index@(.nv.constant0.triton_poi_fused_max_pool2d_with_indices_14)
        /*0074*/ 	.short	0x0210
        /*0076*/ 	.short	0x001c


	//----- nvinfo : EIATTR_SW_WAR
	.align		4
.L_23:
        /*0078*/ 	.byte	0x04, 0x36
        /*007a*/ 	.short	(.L_25 - .L_24)
.L_24:
        /*007c*/ 	.word	0x00000008
.L_25:


//--------------------- .nv.callgraph             --------------------------
	.section	.nv.callgraph,"",@"SHT_CUDA_CALLGRAPH"
	.align	4
	.sectionentsize	8
	.align		4
        /*0000*/ 	.word	0x00000000
	.align		4
        /*0004*/ 	.word	0xffffffff
	.align		4
        /*0008*/ 	.word	0x00000000
	.align		4
        /*000c*/ 	.word	0xfffffffe
	.align		4
        /*0010*/ 	.word	0x00000000
	.align		4
        /*0014*/ 	.word	0xfffffffd
	.align		4
        /*0018*/ 	.word	0x00000000
	.align		4
        /*001c*/ 	.word	0xfffffffc


//--------------------- .text.triton_poi_fused_max_pool2d_with_indices_14 --------------------------
	.section	.text.triton_poi_fused_max_pool2d_with_indices_14,"ax",@progbits
	.sectionflags	@"SHF_BARRIERS=1"
	.align	128
        .global         triton_poi_fused_max_pool2d_with_indices_14
        .type           triton_poi_fused_max_pool2d_with_indices_14,@function
        .size           triton_poi_fused_max_pool2d_with_indices_14,(.L_x_1 - triton_poi_fused_max_pool2d_with_indices_14)
        .other          triton_poi_fused_max_pool2d_with_indices_14,@"STO_CUDA_ENTRY STV_DEFAULT"
triton_poi_fused_max_pool2d_with_indices_14:
.text.triton_poi_fused_max_pool2d_with_indices_14:
[----:B------:R-:W-:Y:S01]  /*0000*/  LDC R1, c[0x0][0x28] ;  /* 0x00000a00ff017b82 */ /* 0x000fe20000000800 */
[----:B------:R-:W1:Y:S01]  /*0010*/  S2R R0, SR_TID.X ;  /* 0x0000000000007919 */ /* 0x000e620000002100 */
[----:B------:R-:W-:Y:S01]  /*0020*/  ULDC.64 UR6, c[0x0][0x208] ;  /* 0x0000820000067ab9 */ /* 0x000fe20000000a00 */
[----:B------:R-:W2:Y:S05]  /*0030*/  S2R R3, SR_CTAID.X ;  /* 0x0000000000037919 */ /* 0x000eaa0000002500 */
[----:B------:R-:W3:Y:S01]  /*0040*/  S2UR UR5, SR_CgaCtaId ;  /* 0x00000000000579c3 */ /* 0x000ee20000008800 */
[----:B------:R-:W-:Y:S01]  /*0050*/  UMOV UR4, 0x400 ;  /* 0x0000040000047882 */ /* 0x000fe20000000000 */
[----:B------:R-:W-:Y:S01]  /*0060*/  ULDC.64 UR8, c[0x0][0x220] ;  /* 0x0000880000087ab9 */ /* 0x000fe20000000a00 */
[----:B-1----:R-:W-:-:S02]  /*0070*/  IMAD.SHL.U32 R36, R0, 0x8, RZ ;  /* 0x0000000800247824 */ /* 0x002fc400078e00ff */
[----:B--2---:R-:W-:-:S03]  /*0080*/  IMAD.SHL.U32 R3, R3, 0x400, RZ ;  /* 0x0000040003037824 */ /* 0x004fc600078e00ff */
[----:B------:R-:W-:-:S04]  /*0090*/  LOP3.LUT R36, R36, 0x3f8, RZ, 0xc0, !PT ;  /* 0x000003f824247812 */ /* 0x000fc800078ec0ff */
[----:B------:R-:W-:-:S05]  /*00a0*/  LOP3.LUT R2, R3, R36, RZ, 0xfc, !PT ;  /* 0x0000002403027212 */ /* 0x000fca00078efcff */
[----:B------:R-:W-:-:S05]  /*00b0*/  IMAD.HI R4, R2, 0x66666667, RZ ;  /* 0x6666666702047827 */ /* 0x000fca00078e02ff */
[----:B------:R-:W-:-:S04]  /*00c0*/  SHF.R.U32.HI R5, RZ, 0x1f, R4 ;  /* 0x0000001fff057819 */ /* 0x000fc80000011604 */
[CC--:B------:R-:W-:Y:S02]  /*00d0*/  LEA.HI.SX32 R27, R4.reuse, R5.reuse, 0x1a ;  /* 0x00000005041b7211 */ /* 0x0c0fe400078fd2ff */
[----:B------:R-:W-:Y:S02]  /*00e0*/  LEA.HI R5, R4, R5, RZ, 0x16 ;  /* 0x0000000504057211 */ /* 0x000fe400078fb0ff */
[----:B------:R-:W-:-:S04]  /*00f0*/  LEA.HI R6, R27, R27, RZ, 0x4 ;  /* 0x0000001b1b067211 */ /* 0x000fc800078f20ff */
[----:B------:R-:W-:Y:S02]  /*0100*/  LOP3.LUT R8, R6, 0xfffffff0, RZ, 0xc0, !PT ;  /* 0xfffffff006087812 */ /* 0x000fe400078ec0ff */
[----:B------:R-:W1:Y:S03]  /*0110*/  LDC.64 R6, c[0x0][0x210] ;  /* 0x00008400ff067b82 */ /* 0x000e660000000a00 */
[C---:B------:R-:W-:Y:S02]  /*0120*/  IMAD.IADD R8, R27.reuse, 0x1, -R8 ;  /* 0x000000011b087824 */ /* 0x040fe400078e0a08 */
[----:B------:R-:W-:Y:S02]  /*0130*/  IMAD R27, R27, -0xa0, R2 ;  /* 0xffffff601b1b7824 */ /* 0x000fe400078e0202 */
[----:B------:R-:W-:-:S04]  /*0140*/  IMAD R5, R5, 0x20, R8 ;  /* 0x0000002005057824 */ /* 0x000fc800078e0208 */
[----:B------:R-:W-:-:S04]  /*0150*/  IMAD R34, R5, 0x140, RZ ;  /* 0x0000014005227824 */ /* 0x000fc800078e02ff */
[----:B------:R-:W-:Y:S02]  /*0160*/  VIADD R32, R34, 0xa0 ;  /* 0x000000a022207836 */ /* 0x000fe40000000000 */
[C---:B------:R-:W-:Y:S02]  /*0170*/  IMAD.IADD R17, R27.reuse, 0x1, R34 ;  /* 0x000000011b117824 */ /* 0x040fe400078e0222 */
[----:B------:R-:W-:Y:S02]  /*0180*/  IMAD.IADD R13, R27, 0x1, R32 ;  /* 0x000000011b0d7824 */ /* 0x000fe400078e0220 */
[----:B-1----:R-:W-:-:S04]  /*0190*/  IMAD.WIDE R16, R17, 0x4, R6 ;  /* 0x0000000411107825 */ /* 0x002fc800078e0206 */
[----:B------:R-:W-:Y:S02]  /*01a0*/  IMAD.WIDE R12, R13, 0x4, R6 ;  /* 0x000000040d0c7825 */ /* 0x000fe400078e0206 */
[----:B------:R-:W2:Y:S02]  /*01b0*/  LDG.E.128 R16, desc[UR6][R16.64] ;  /* 0x0000000610107981 */ /* 0x000ea4000c1e1d00 */
[----:B------:R-:W-:Y:S02]  /*01c0*/  VIADD R22, R34, 0x1400 ;  /* 0x0000140022167836 */ /* 0x000fe40000000000 */
[----:B------:R-:W2:Y:S02]  /*01d0*/  LDG.E.128 R12, desc[UR6][R12.64] ;  /* 0x000000060c0c7981 */ /* 0x000ea4000c1e1d00 */
[----:B------:R-:W-:-:S04]  /*01e0*/  IMAD.IADD R9, R27, 0x1, R22 ;  /* 0x000000011b097824 */ /* 0x000fc800078e0216 */
[----:B------:R-:W-:-:S06]  /*01f0*/  IMAD.WIDE R8, R9, 0x4, R6 ;  /* 0x0000000409087825 */ /* 0x000fcc00078e0206 */
[----:B------:R-:W4:Y:S01]  /*0200*/  LDG.E.128 R8, desc[UR6][R8.64] ;  /* 0x0000000608087981 */ /* 0x000f22000c1e1d00 */
[----:B------:R-:W-:Y:S01]  /*0210*/  VIADD R28, R34, 0x14a0 ;  /* 0x000014a0221c7836 */ /* 0x000fe20000000000 */
[----:B--2---:R-:W-:Y:S02]  /*0220*/  FSETP.GT.AND P5, PT, R15, R19, PT ;  /* 0x000000130f00720b */ /* 0x004fe40003fa4000 */
[----:B------:R-:W-:Y:S02]  /*0230*/  FSETP.GT.AND P2, PT, R14, R18, PT ;  /* 0x000000120e00720b */ /* 0x000fe40003f44000 */
[----:B------:R-:W-:Y:S02]  /*0240*/  FSETP.GT.AND P3, PT, R12, R16, PT ;  /* 0x000000100c00720b */ /* 0x000fe40003f64000 */
[----:B------:R-:W-:Y:S02]  /*0250*/  FSETP.GT.AND P4, PT, R13, R17, PT ;  /* 0x000000110d00720b */ /* 0x000fe40003f84000 */
[----:B------:R-:W-:-:S02]  /*0260*/  FSETP.NAN.AND P1, PT, R15, R15, PT ;  /* 0x0000000f0f00720b */ /* 0x000fc40003f28000 */
[C---:B------:R-:W-:Y:S02]  /*0270*/  FSETP.NAN.AND P0, PT, R14.reuse, R14, PT ;  /* 0x0000000e0e00720b */ /* 0x040fe40003f08000 */
[----:B------:R-:W-:Y:S02]  /*0280*/  P2R R5, PR, RZ, 0x4 ;  /* 0x00000004ff057803 */ /* 0x000fe40000000000 */
[----:B------:R-:W-:Y:S02]  /*0290*/  @!P5 SEL R15, R15, R19, P1 ;  /* 0x000000130f0fd207 */ /* 0x000fe40000800000 */
[----:B------:R-:W-:Y:S02]  /*02a0*/  @!P2 SEL R14, R14, R18, P0 ;  /* 0x000000120e0ea207 */ /* 0x000fe40000000000 */
[----:B------:R-:W-:Y:S02]  /*02b0*/  FSETP.NAN.AND P0, PT, R12, R12, PT ;  /* 0x0000000c0c00720b */ /* 0x000fe40003f08000 */
[----:B----4-:R-:W-:-:S02]  /*02c0*/  FSETP.NAN.AND P1, PT, R8, R8, PT ;  /* 0x000000080800720b */ /* 0x010fc40003f28000 */
[----:B------:R-:W-:Y:S02]  /*02d0*/  FSETP.NAN.AND P2, PT, R13, R13, PT ;  /* 0x0000000d0d00720b */ /* 0x000fe40003f48000 */
[----:B------:R-:W-:Y:S02]  /*02e0*/  @!P3 SEL R12, R12, R16, P0 ;  /* 0x000000100c0cb207 */ /* 0x000fe40000000000 */
[----:B------:R-:W-:Y:S02]  /*02f0*/  FSETP.NAN.AND P0, PT, R9, R9, PT ;  /* 0x000000090900720b */ /* 0x000fe40003f08000 */
[----:B------:R-:W-:Y:S01]  /*0300*/  @!P4 SEL R13, R13, R17, P2 ;  /* 0x000000110d0dc207 */ /* 0x000fe20001000000 */
[----:B------:R-:W-:Y:S01]  /*0310*/  IMAD.IADD R17, R27, 0x1, R28 ;  /* 0x000000011b117824 */ /* 0x000fe200078e021c */
[----:B------:R-:W-:Y:S02]  /*0320*/  FSETP.GEU.AND P2, PT, R12, R8, PT ;  /* 0x000000080c00720b */ /* 0x000fe40003f4e000 */
[----:B------:R-:W-:Y:S01]  /*0330*/  LOP3.LUT R33, R3, 0x4, R36, 0xfe, !PT ;  /* 0x0000000403217812 */ /* 0x000fe200078efe24 */
[----:B------:R-:W-:Y:S01]  /*0340*/  IMAD.WIDE R16, R17, 0x4, R6 ;  /* 0x0000000411107825 */ /* 0x000fe200078e0206 */
[----:B------:R-:W-:-:S02]  /*0350*/  P2R R23, PR, RZ, 0x4 ;  /* 0x00000004ff177803 */ /* 0x000fc40000000000 */
[----:B------:R-:W-:Y:S02]  /*0360*/  @!P1 SEL R8, R8, R12, !P2 ;  /* 0x0000000c08089207 */ /* 0x000fe40005000000 */
[----:B------:R-:W-:Y:S02]  /*0370*/  FSETP.GEU.AND P2, PT, R13, R9, PT ;  /* 0x000000090d00720b */ /* 0x000fe40003f4e000 */
[-C--:B------:R-:W-:Y:S02]  /*0380*/  FSETP.GEU.AND P1, PT, R14, R10.reuse, PT ;  /* 0x0000000a0e00720b */ /* 0x080fe40003f2e000 */
[----:B------:R-:W-:Y:S02]  /*0390*/  @!P0 SEL R9, R9, R13, !P2 ;  /* 0x0000000d09098207 */ /* 0x000fe40005000000 */
[----:B------:R-:W-:Y:S02]  /*03a0*/  FSETP.NAN.AND P0, PT, R10, R10, PT ;  /* 0x0000000a0a00720b */ /* 0x000fe40003f08000 */
[----:B------:R-:W-:-:S02]  /*03b0*/  P2R R25, PR, RZ, 0x2 ;  /* 0x00000002ff197803 */ /* 0x000fc40000000000 */
[----:B------:R-:W-:Y:S02]  /*03c0*/  P2R R24, PR, RZ, 0x4 ;  /* 0x00000004ff187803 */ /* 0x000fe40000000000 */
[----:B------:R-:W-:Y:S02]  /*03d0*/  P2R R4, PR, RZ, 0x20 ;  /* 0x00000020ff047803 */ /* 0x000fe40000000000 */
[----:B------:R-:W-:Y:S02]  /*03e0*/  P2R R21, PR, RZ, 0x8 ;  /* 0x00000008ff157803 */ /* 0x000fe40000000000 */
[----:B------:R-:W-:-:S03]  /*03f0*/  P2R R20, PR, RZ, 0x10 ;  /* 0x00000010ff147803 */ /* 0x000fc60000000000 */
[----:B------:R-:W-:Y:S02]  /*0400*/  @!P0 SEL R10, R10, R14, !P1 ;  /* 0x0000000e0a0a8207 */ /* 0x000fe40004800000 */
[-C--:B------:R-:W-:Y:S02]  /*0410*/  FSETP.NAN.AND P0, PT, R11, R11.reuse, PT ;  /* 0x0000000b0b00720b */ /* 0x080fe40003f08000 */
[----:B------:R-:W-:-:S04]  /*0420*/  FSETP.GEU.AND P1, PT, R15, R11, PT ;  /* 0x0000000b0f00720b */ /* 0x000fc80003f2e000 */
[----:B------:R-:W-:-:S07]  /*0430*/  P2R R26, PR, RZ, 0x2 ;  /* 0x00000002ff1a7803 */ /* 0x000fce0000000000 */
[----:B------:R-:W-:Y:S02]  /*0440*/  @!P0 SEL R11, R11, R15, !P1 ;  /* 0x0000000f0b0b8207 */ /* 0x000fe40004800000 */
[----:B------:R-:W2:Y:S02]  /*0450*/  LDG.E.128 R12, desc[UR6][R16.64] ;  /* 0x00000006100c7981 */ /* 0x000ea4000c1e1d00 */
[-C--:B--2---:R-:W-:Y:S02]  /*0460*/  FSETP.NAN.AND P0, PT, R15, R15.reuse, PT ;  /* 0x0000000f0f00720b */ /* 0x084fe40003f08000 */
[----:B------:R-:W-:-:S04]  /*0470*/  FSETP.GEU.AND P1, PT, R11, R15, PT ;  /* 0x0000000f0b00720b */ /* 0x000fc80003f2e000 */
[----:B------:R-:W-:-:S07]  /*0480*/  P2R R27, PR, RZ, 0x2 ;  /* 0x00000002ff1b7803 */ /* 0x000fce0000000000 */
[----:B------:R-:W-:Y:S02]  /*0490*/  @!P0 SEL R15, R15, R11, !P1 ;  /* 0x0000000b0f0f8207 */ /* 0x000fe40004800000 */
[-C--:B------:R-:W-:Y:S02]  /*04a0*/  FSETP.NAN.AND P0, PT, R14, R14.reuse, PT ;  /* 0x0000000e0e00720b */ /* 0x080fe40003f08000 */
        /* <DEDUP_REMOVED lines=10> */
[----:B------:R-:W-:Y:S01]  /*0550*/  @!P0 SEL R12, R12, R8, !P1 ;  /* 0x000000080c0c8207 */ /* 0x000fe20004800000 */
[----:B------:R-:W-:-:S05]  /*0560*/  IMAD.HI R8, R33, 0x66666667, RZ ;  /* 0x6666666721087827 */ /* 0x000fca00078e02ff */
[----:B------:R-:W-:-:S04]  /*0570*/  SHF.R.U32.HI R9, RZ, 0x1f, R8 ;  /* 0x0000001fff097819 */ /* 0x000fc80000011608 */
[----:B------:R-:W-:-:S05]  /*0580*/  LEA.HI.SX32 R8, R8, R9, 0x1a ;  /* 0x0000000908087211 */ /* 0x000fca00078fd2ff */
[----:B------:R-:W-:-:S04]  /*0590*/  IMAD R33, R8, -0xa0, R33 ;  /* 0xffffff6008217824 */ /* 0x000fc800078e0221 */
[C---:B------:R-:W-:Y:S02]  /*05a0*/  IMAD.IADD R17, R33.reuse, 0x1, R34 ;  /* 0x0000000121117824 */ /* 0x040fe400078e0222 */
[----:B------:R-:W-:Y:S02]  /*05b0*/  IMAD.IADD R35, R33, 0x1, R32 ;  /* 0x0000000121237824 */ /* 0x000fe400078e0220 */
[----:B------:R-:W-:-:S04]  /*05c0*/  IMAD.WIDE R16, R17, 0x4, R6 ;  /* 0x0000000411107825 */ /* 0x000fc800078e0206 */
[----:B------:R-:W-:Y:S02]  /*05d0*/  IMAD.WIDE R34, R35, 0x4, R6 ;  /* 0x0000000423227825 */ /* 0x000fe400078e0206 */
[----:B------:R-:W2:Y:S04]  /*05e0*/  LDG.E.128 R16, desc[UR6][R16.64] ;  /* 0x0000000610107981 */ /* 0x000ea8000c1e1d00 */
[----:B------:R-:W2:Y:S02]  /*05f0*/  LDG.E.128 R8, desc[UR6][R34.64] ;  /* 0x0000000622087981 */ /* 0x000ea4000c1e1d00 */
[C---:B--2---:R-:W-:Y:S02]  /*0600*/  FSETP.GT.AND P1, PT, R9.reuse, R17, PT ;  /* 0x000000110900720b */ /* 0x044fe40003f24000 */
[----:B------:R-:W-:-:S02]  /*0610*/  FSETP.NAN.AND P0, PT, R9, R9, PT ;  /* 0x000000090900720b */ /* 0x000fc40003f08000 */
[----:B------:R-:W-:-:S09]  /*0620*/  P2R R32, PR, RZ, 0x2 ;  /* 0x00000002ff207803 */ /* 0x000fd20000000000 */
[----:B------:R-:W-:Y:S01]  /*0630*/  @!P1 SEL R9, R9, R17, P0 ;  /* 0x0000001109099207 */ /* 0x000fe20000000000 */
[----:B------:R-:W-:Y:S01]  /*0640*/  IMAD.IADD R17, R33, 0x1, R22 ;  /* 0x0000000121117824 */ /* 0x000fe200078e0216 */
[C---:B------:R-:W-:Y:S02]  /*0650*/  FSETP.GT.AND P1, PT, R10.reuse, R18, PT ;  /* 0x000000120a00720b */ /* 0x040fe40003f24000 */
[----:B------:R-:W-:Y:S02]  /*0660*/  FSETP.NAN.AND P0, PT, R10, R10, PT ;  /* 0x0000000a0a00720b */ /* 0x000fe40003f08000 */
[----:B------:R-:W-:-:S09]  /*0670*/  P2R R34, PR, RZ, 0x2 ;  /* 0x00000002ff227803 */ /* 0x000fd20000000000 */
[----:B------:R-:W-:Y:S02]  /*0680*/  @!P1 SEL R10, R10, R18, P0 ;  /* 0x000000120a0a9207 */ /* 0x000fe40000000000 */
[C---:B------:R-:W-:Y:S02]  /*0690*/  FSETP.GT.AND P1, PT, R11.reuse, R19, PT ;  /* 0x000000130b00720b */ /* 0x040fe40003f24000 */
[----:B------:R-:W-:Y:S02]  /*06a0*/  FSETP.NAN.AND P0, PT, R11, R11, PT ;  /* 0x0000000b0b00720b */ /* 0x000fe40003f08000 */
[----:B------:R-:W-:-:S09]  /*06b0*/  P2R R35, PR, RZ, 0x2 ;  /* 0x00000002ff237803 */ /* 0x000fd20000000000 */
[----:B------:R-:W-:Y:S02]  /*06c0*/  @!P1 SEL R11, R11, R19, P0 ;  /* 0x000000130b0b9207 */ /* 0x000fe40000000000 */
[C---:B------:R-:W-:Y:S02]  /*06d0*/  FSETP.GT.AND P1, PT, R8.reuse, R16, PT ;  /* 0x000000100800720b */ /* 0x040fe40003f24000 */
[----:B------:R-:W-:Y:S02]  /*06e0*/  FSETP.NAN.AND P0, PT, R8, R8, PT ;  /* 0x000000080800720b */ /* 0x000fe40003f08000 */
[----:B------:R-:W-:-:S09]  /*06f0*/  P2R R36, PR, RZ, 0x2 ;  /* 0x00000002ff247803 */ /* 0x000fd20000000000 */
[----:B------:R-:W-:Y:S01]  /*0700*/  @!P1 SEL R8, R8, R16, P0 ;  /* 0x0000001008089207 */ /* 0x000fe20000000000 */
[----:B------:R-:W-:-:S06]  /*0710*/  IMAD.WIDE R16, R17, 0x4, R6 ;  /* 0x0000000411107825 */ /* 0x000fcc00078e0206 */
[----:B------:R-:W2:Y:S02]  /*0720*/  LDG.E.128 R16, desc[UR6][R16.64] ;  /* 0x0000000610107981 */ /* 0x000ea4000c1e1d00 */
[-C--:B--2---:R-:W-:Y:S02]  /*0730*/  FSETP.NAN.AND P0, PT, R19, R19.reuse, PT ;  /* 0x000000131300720b */ /* 0x084fe40003f08000 */
[----:B------:R-:W-:Y:S02]  /*0740*/  FSETP.GEU.AND P1, PT, R11, R19, PT ;  /* 0x000000130b00720b */ /* 0x000fe40003f2e000 */
[----:B------:R-:W-:Y:S02]  /*0750*/  FSETP.NAN.AND P2, PT, R17, R17, PT ;  /* 0x000000111100720b */ /* 0x000fe40003f48000 */
[----:B------:R-:W-:Y:S02]  /*0760*/  P2R R22, PR, RZ, 0x2 ;  /* 0x00000002ff167803 */ /* 0x000fe40000000000 */
[----:B------:R-:W-:-:S05]  /*0770*/  FSETP.NAN.AND P3, PT, R16, R16, PT ;  /* 0x000000101000720b */ /* 0x000fca0003f68000 */
[----:B------:R-:W-:Y:S02]  /*0780*/  @!P0 SEL R19, R19, R11, !P1 ;  /* 0x0000000b13138207 */ /* 0x000fe40004800000 */
[-C--:B------:R-:W-:Y:S02]  /*0790*/  FSETP.NAN.AND P1, PT, R18, R18.reuse, PT ;  /* 0x000000121200720b */ /* 0x080fe40003f28000 */
[----:B------:R-:W-:-:S11]  /*07a0*/  FSETP.GEU.AND P0, PT, R10, R18, PT ;  /* 0x000000120a00720b */ /* 0x000fd60003f0e000 */
[----:B------:R-:W-:Y:S02]  /*07b0*/  @!P1 SEL R18, R18, R10, !P0 ;  /* 0x0000000a12129207 */ /* 0x000fe40004000000 */
[----:B------:R-:W-:Y:S02]  /*07c0*/  P2R R10, PR, RZ, 0x1 ;  /* 0x00000001ff0a7803 */ /* 0x000fe40000000000 */
[----:B------:R-:W-:Y:S02]  /*07d0*/  ISETP.NE.AND P0, PT, R22, RZ, PT ;  /* 0x000000ff1600720c */ /* 0x000fe40003f05270 */
[----:B------:R-:W-:Y:S02]  /*07e0*/  FSETP.GEU.AND P1, PT, R9, R17, PT ;  /* 0x000000110900720b */ /* 0x000fe40003f2e000 */
[----:B------:R-:W-:Y:S02]  /*07f0*/  P2R R11, PR, RZ, 0x1 ;  /* 0x00000001ff0b7803 */ /* 0x000fe40000000000 */
[----:B------:R-:W-:-:S02]  /*0800*/  ISETP.NE.AND P0, PT, R25, RZ, PT ;  /* 0x000000ff1900720c */ /* 0x000fc40003f05270 */
        /* <DEDUP_REMOVED lines=9> */
[----:B------:R-:W-:Y:S02]  /*08a0*/  P2R R9, PR, RZ, 0x2 ;  /* 0x00000002ff097803 */ /* 0x000fe40000000000 */
[----:B------:R-:W-:Y:S02]  /*08b0*/  P2R R23, PR, RZ, 0x1 ;  /* 0x00000001ff177803 */ /* 0x000fe40000000000 */
[----:B------:R-:W-:-:S02]  /*08c0*/  ISETP.NE.AND P0, PT, R35, RZ, PT ;  /* 0x000000ff2300720c */ /* 0x000fc40003f05270 */
[----:B------:R-:W-:Y:S02]  /*08d0*/  ISETP.NE.AND P1, PT, R31, RZ, PT ;  /* 0x000000ff1f00720c */ /* 0x000fe40003f25270 */
[----:B------:R-:W-:Y:S02]  /*08e0*/  P2R R26, PR, RZ, 0x1 ;  /* 0x00000001ff1a7803 */ /* 0x000fe40000000000 */
[----:B------:R-:W-:Y:S02]  /*08f0*/  ISETP.NE.AND P0, PT, R34, RZ, PT ;  /* 0x000000ff2200720c */ /* 0x000fe40003f05270 */
[----:B------:R-:W-:Y:S02]  /*0900*/  P2R R31, PR, RZ, 0x2 ;  /* 0x00000002ff1f7803 */ /* 0x000fe40000000000 */
[----:B------:R-:W-:Y:S02]  /*0910*/  P2R R34, PR, RZ, 0x1 ;  /* 0x00000001ff227803 */ /* 0x000fe40000000000 */
[----:B------:R-:W-:-:S02]  /*0920*/  ISETP.NE.AND P0, PT, R4, RZ, PT ;  /* 0x000000ff0400720c */ /* 0x000fc40003f05270 */
[----:B------:R-:W-:Y:S02]  /*0930*/  ISETP.NE.AND P1, PT, R30, RZ, PT ;  /* 0x000000ff1e00720c */ /* 0x000fe40003f25270 */
[----:B------:R-:W-:Y:S02]  /*0940*/  P2R R35, PR, RZ, 0x1 ;  /* 0x00000001ff237803 */ /* 0x000fe40000000000 */
[----:B------:R-:W-:Y:S01]  /*0950*/  ISETP.NE.AND P0, PT, R5, RZ, PT ;  /* 0x000000ff0500720c */ /* 0x000fe20003f05270 */
[----:B------:R-:W-:Y:S01]  /*0960*/  IMAD.IADD R5, R33, 0x1, R28 ;  /* 0x0000000121057824 */ /* 0x000fe200078e021c */
[----:B------:R-:W-:Y:S02]  /*0970*/  P2R R30, PR, RZ, 0x2 ;  /* 0x00000002ff1e7803 */ /* 0x000fe40000000000 */
[----:B------:R-:W-:Y:S01]  /*0980*/  P2R R37, PR, RZ, 0x1 ;  /* 0x00000001ff257803 */ /* 0x000fe20000000000 */
[----:B------:R-:W-:Y:S01]  /*0990*/  IMAD.WIDE R4, R5, 0x4, R6 ;  /* 0x0000000405047825 */ /* 0x000fe200078e0206 */
[----:B------:R-:W-:-:S02]  /*09a0*/  ISETP.NE.AND P0, PT, R20, RZ, PT ;  /* 0x000000ff1400720c */ /* 0x000fc40003f05270 */
[----:B------:R-:W-:Y:S02]  /*09b0*/  ISETP.NE.AND P1, PT, R29, RZ, PT ;  /* 0x000000ff1d00720c */ /* 0x000fe40003f25270 */
[----:B------:R-:W-:Y:S01]  /*09c0*/  P2R R20, PR, RZ, 0x1 ;  /* 0x00000001ff147803 */ /* 0x000fe20000000000 */
[----:B------:R-:W2:Y:S01]  /*09d0*/  LDG.E.128 R4, desc[UR6][R4.64] ;  /* 0x0000000604047981 */ /* 0x000ea2000c1e1d00 */
[----:B------:R-:W-:Y:S02]  /*09e0*/  ISETP.NE.AND P0, PT, R21, RZ, PT ;  /* 0x000000ff1500720c */ /* 0x000fe40003f05270 */
[----:B------:R-:W-:Y:S02]  /*09f0*/  P2R R29, PR, RZ, 0x2 ;  /* 0x00000002ff1d7803 */ /* 0x000fe40000000000 */
[----:B------:R-:W-:Y:S02]  /*0a00*/  P2R R21, PR, RZ, 0x1 ;  /* 0x00000001ff157803 */ /* 0x000fe40000000000 */
[----:B------:R-:W-:Y:S01]  /*0a10*/  ISETP.NE.AND P1, PT, R27, RZ, PT ;  /* 0x000000ff1b00720c */ /* 0x000fe20003f25270 */
[----:B---3--:R-:W-:Y:S01]  /*0a20*/  UPRMT UR4, UR5, 0x654, UR4 ;  /* 0x0000065405047896 */ /* 0x008fe20008000004 */
[----:B------:R-:W-:-:S05]  /*0a30*/  IMAD.SHL.U32 R0, R0, 0x4, RZ ;  /* 0x0000000400007824 */ /* 0x000fca00078e00ff */
[----:B------:R-:W-:Y:S02]  /*0a40*/  LOP3.LUT R0, R0, 0x1fc, RZ, 0xc0, !PT ;  /* 0x000001fc00007812 */ /* 0x000fe400078ec0ff */
[-C--:B--2---:R-:W-:Y:S02]  /*0a50*/  FSETP.NAN.AND P4, PT, R7, R7.reuse, PT ;  /* 0x000000070700720b */ /* 0x084fe40003f88000 */
[----:B------:R-:W-:Y:S02]  /*0a60*/  FSETP.NAN.AND P5, PT, R6, R6, PT ;  /* 0x000000060600720b */ /* 0x000fe40003fa8000 */
[----:B------:R-:W-:Y:S02]  /*0a70*/  FSETP.GEU.AND P3, PT, R19, R7, PT ;  /* 0x000000071300720b */ /* 0x000fe40003f6e000 */
[----:B------:R-:W-:Y:S02]  /*0a80*/  FSETP.NAN.AND P6, PT, R5, R5, PT ;  /* 0x000000050500720b */ /* 0x000fe40003fc8000 */
[----:B------:R-:W-:-:S05]  /*0a90*/  FSETP.NAN.AND P0, PT, R4, R4, PT ;  /* 0x000000040400720b */ /* 0x000fca0003f08000 */
[----:B------:R-:W-:Y:S02]  /*0aa0*/  @!P4 SEL R7, R7, R19, !P3 ;  /* 0x000000130707c207 */ /* 0x000fe40005800000 */
[----:B------:R-:W-:-:S04]  /*0ab0*/  FSETP.GEU.AND P4, PT, R18, R6, PT ;  /* 0x000000061200720b */ /* 0x000fc80003f8e000 */
[----:B------:R-:W-:Y:S02]  /*0ac0*/  @!P5 SEL R6, R6, R18, !P4 ;  /* 0x000000120606d207 */ /* 0x000fe40006000000 */
[----:B------:R-:W-:-:S04]  /*0ad0*/  FSETP.GEU.AND P5, PT, R17, R5, PT ;  /* 0x000000051100720b */ /* 0x000fc80003fae000 */
[----:B------:R-:W-:Y:S02]  /*0ae0*/  @!P6 SEL R5, R5, R17, !P5 ;  /* 0x000000110505e207 */ /* 0x000fe40006800000 */
[----:B------:R-:W-:-:S04]  /*0af0*/  FSETP.GEU.AND P6, PT, R16, R4, PT ;  /* 0x000000041000720b */ /* 0x000fc80003fce000 */
[----:B------:R-:W-:Y:S02]  /*0b00*/  @!P0 SEL R4, R4, R16, !P6 ;  /* 0x0000001004048207 */ /* 0x000fe40007000000 */
[----:B------:R-:W-:-:S04]  /*0b10*/  ISETP.NE.AND P0, PT, R21, RZ, PT ;  /* 0x000000ff1500720c */ /* 0x000fc80003f05270 */
[----:B------:R-:W-:Y:S02]  /*0b20*/  SEL R8, RZ, 0x1, !P0 ;  /* 0x00000001ff087807 */ /* 0x000fe40004000000 */
        /* <DEDUP_REMOVED lines=11> */
[----:B------:R-:W-:Y:S02]  /*0be0*/  SEL R8, R8, 0x2, P0 ;  /* 0x0000000208087807 */ /* 0x000fe40000000000 */
[----:B------:R-:W-:-:S04]  /*0bf0*/  ISETP.NE.AND P0, PT, R24, RZ, PT ;  /* 0x000000ff1800720c */ /* 0x000fc80003f05270 */
[----:B------:R-:W-:Y:S02]  /*0c00*/  SEL R16, R16, 0x2, P0 ;  /* 0x0000000210107807 */ /* 0x000fe40000000000 */
[----:B------:R-:W-:-:S04]  /*0c10*/  ISETP.NE.AND P0, PT, R25, RZ, PT ;  /* 0x000000ff1900720c */ /* 0x000fc80003f05270 */
[----:B------:R-:W-:Y:S02]  /*0c20*/  SEL R18, R18, 0x2, P0 ;  /* 0x0000000212127807 */ /* 0x000fe40000000000 */
[----:B------:R-:W-:Y:S02]  /*0c30*/  ISETP.NE.AND P0, PT, R22, RZ, PT ;  /* 0x000000ff1600720c */ /* 0x000fe40003f05270 */
[----:B------:R-:W-:Y:S01]  /*0c40*/  SEL R21, R18, 0x3, P1 ;  /* 0x0000000312157807 */ /* 0x000fe20000800000 */
[----:B------:R-:W1:Y:S01]  /*0c50*/  LDC.64 R22, c[0x0][0x218] ;  /* 0x00008600ff167b82 */ /* 0x000e620000000a00 */
[----:B------:R-:W-:Y:S02]  /*0c60*/  SEL R17, R17, 0x2, P0 ;  /* 0x0000000211117807 */ /* 0x000fe40000000000 */
[----:B------:R-:W-:-:S04]  /*0c70*/  ISETP.NE.AND P1, PT, R29, RZ, PT ;  /* 0x000000ff1d00720c */ /* 0x000fc80003f25270 */
[----:B------:R-:W-:Y:S02]  /*0c80*/  SEL R26, R17, 0x3, P1 ;  /* 0x00000003111a7807 */ /* 0x000fe40000800000 */
[----:B------:R-:W-:-:S04]  /*0c90*/  ISETP.NE.AND P1, PT, R30, RZ, PT ;  /* 0x000000ff1e00720c */ /* 0x000fc80003f25270 */
[----:B------:R-:W-:Y:S02]  /*0ca0*/  SEL R24, R16, 0x3, P1 ;  /* 0x0000000310187807 */ /* 0x000fe40000800000 */
[----:B------:R-:W-:-:S04]  /*0cb0*/  ISETP.NE.AND P1, PT, R31, RZ, PT ;  /* 0x000000ff1f00720c */ /* 0x000fc80003f25270 */
[----:B------:R-:W-:Y:S02]  /*0cc0*/  SEL R27, R8, 0x3, P1 ;  /* 0x00000003081b7807 */ /* 0x000fe40000800000 */
[----:B------:R-:W2:Y:S01]  /*0cd0*/  S2R R8, SR_TID.X ;  /* 0x0000000000087919 */ /* 0x000ea20000002100 */
[----:B------:R-:W-:Y:S01]  /*0ce0*/  ISETP.NE.AND P0, PT, R11, RZ, PT ;  /* 0x000000ff0b00720c */ /* 0x000fe20003f05270 */
[----:B--2---:R-:W-:-:S05]  /*0cf0*/  IMAD.SHL.U32 R8, R8, 0x8, RZ ;  /* 0x0000000808087824 */ /* 0x004fca00078e00ff */
[----:B------:R-:W-:-:S04]  /*0d00*/  LOP3.LUT R8, R8, 0x3f8, RZ, 0xc0, !PT ;  /* 0x000003f808087812 */ /* 0x000fc800078ec0ff */
[----:B------:R-:W-:-:S05]  /*0d10*/  LEA R29, R8, UR4, 0x2 ;  /* 0x00000004081d7c11 */ /* 0x000fca000f8e10ff */
[----:B------:R-:W-:Y:S04]  /*0d20*/  STS.128 [R29], R12 ;  /* 0x0000000c1d007388 */ /* 0x000fe80000000c00 */
[----:B------:R2:W-:Y:S01]  /*0d30*/  STS.128 [R29+0x10], R4 ;  /* 0x000010041d007388 */ /* 0x0005e20000000c00 */
[----:B------:R-:W-:Y:S02]  /*0d40*/  SEL R19, R19, 0x2, P0 ;  /* 0x0000000213137807 */ /* 0x000fe40000000000 */
[----:B------:R-:W-:Y:S01]  /*0d50*/  LEA R30, R0, UR4, 0x2 ;  /* 0x00000004001e7c11 */ /* 0x000fe2000f8e10ff */
[----:B------:R-:W-:Y:S01]  /*0d60*/  ULDC.64 UR4, c[0x0][0x218] ;  /* 0x0000860000047ab9 */ /* 0x000fe20000000a00 */
[----:B------:R-:W-:Y:S01]  /*0d70*/  BAR.SYNC.DEFER_BLOCKING 0x0 ;  /* 0x0000000000007b1d */ /* 0x000fe20000010000 */
[----:B------:R-:W-:-:S02]  /*0d80*/  ISETP.NE.AND P0, PT, R10, RZ, PT ;  /* 0x000000ff0a00720c */ /* 0x000fc40003f05270 */
[----:B------:R-:W-:Y:S02]  /*0d90*/  ISETP.NE.AND P1, PT, R9, RZ, PT ;  /* 0x000000ff0900720c */ /* 0x000fe40003f25270 */
[----:B------:R-:W-:Y:S02]  /*0da0*/  SEL R25, R19, 0x3, P3 ;  /* 0x0000000313197807 */ /* 0x000fe40001800000 */
[----:B------:R-:W-:Y:S01]  /*0db0*/  SEL R20, R20, 0x2, P0 ;  /* 0x0000000214147807 */ /* 0x000fe20000000000 */
[----:B------:R-:W3:Y:S04]  /*0dc0*/  LDS.128 R8, [R30] ;  /* 0x000000001e087984 */ /* 0x000ee80000000c00 */
[----:B------:R-:W4:Y:S01]  /*0dd0*/  LDS.128 R16, [R30+0x800] ;  /* 0x000800001e107984 */ /* 0x000f220000000c00 */
[----:B------:R-:W-:-:S02]  /*0de0*/  ISETP.NE.AND P0, PT, R36, RZ, PT ;  /* 0x000000ff2400720c */ /* 0x000fc40003f05270 */
[----:B------:R-:W-:Y:S02]  /*0df0*/  ISETP.NE.AND P3, PT, R32, RZ, PT ;  /* 0x000000ff2000720c */ /* 0x000fe40003f65270 */
[----:B------:R-:W-:Y:S02]  /*0e00*/  PRMT R21, R26, 0x3340, R21 ;  /* 0x000033401a157816 */ /* 0x000fe40000000015 */
[----:B------:R-:W-:Y:S02]  /*0e10*/  SEL R28, R20, 0x3, P4 ;  /* 0x00000003141c7807 */ /* 0x000fe40002000000 */
[----:B------:R-:W-:Y:S02]  /*0e20*/  SEL R26, RZ, 0x1, !P3 ;  /* 0x00000001ff1a7807 */ /* 0x000fe40005800000 */
[----:B------:R-:W-:Y:S02]  /*0e30*/  SEL R20, RZ, 0x1, !P0 ;  /* 0x00000001ff147807 */ /* 0x000fe40004000000 */
[----:B------:R-:W-:-:S02]  /*0e40*/  SEL R26, R26, 0x2, P1 ;  /* 0x000000021a1a7807 */ /* 0x000fc40000800000 */
[----:B------:R-:W-:Y:S02]  /*0e50*/  SEL R20, R20, 0x2, P2 ;  /* 0x0000000214147807 */ /* 0x000fe40001000000 */
[----:B--2---:R-:W-:Y:S02]  /*0e60*/  LOP3.LUT R5, R3, R0, RZ, 0xfc, !PT ;  /* 0x0000000003057212 */ /* 0x004fe400078efcff */
[----:B------:R-:W-:Y:S02]  /*0e70*/  SEL R26, R26, 0x3, P5 ;  /* 0x000000031a1a7807 */ /* 0x000fe40002800000 */
[----:B------:R-:W-:Y:S02]  /*0e80*/  SEL R7, R20, 0x3, P6 ;  /* 0x0000000314077807 */ /* 0x000fe40003000000 */
[----:B------:R-:W-:Y:S02]  /*0e90*/  SHF.R.S32.HI R0, RZ, 0x1f, R3 ;  /* 0x0000001fff007819 */ /* 0x000fe40000011403 */
[----:B------:R-:W-:-:S02]  /*0ea0*/  LEA R4, P0, R5, UR4, 0x2 ;  /* 0x0000000405047c11 */ /* 0x000fc4000f8010ff */
[----:B------:R-:W-:Y:S02]  /*0eb0*/  PRMT R24, R27, 0x3340, R24 ;  /* 0x000033401b187816 */ /* 0x000fe40000000018 */
[----:B------:R-:W-:Y:S02]  /*0ec0*/  PRMT R25, R28, 0x3340, R25 ;  /* 0x000033401c197816 */ /* 0x000fe40000000019 */
[----:B------:R-:W-:Y:S02]  /*0ed0*/  IADD3 R6, P1, R2, UR8, RZ ;  /* 0x0000000802067c10 */ /* 0x000fe4000ff3e0ff */
[----:B------:R-:W-:Y:S01]  /*0ee0*/  PRMT R26, R7, 0x3340, R26 ;  /* 0x00003340071a7816 */ /* 0x000fe2000000001a */
[C---:B-1----:R-:W-:Y:S01]  /*0ef0*/  IMAD.WIDE R22, R5.reuse, 0x4, R22 ;  /* 0x0000000405167825 */ /* 0x042fe200078e0216 */
[----:B------:R-:W-:Y:S02]  /*0f00*/  LEA.HI.X R5, R5, UR5, R0, 0x2, P0 ;  /* 0x0000000505057c11 */ /* 0x000fe400080f1400 */
[----:B------:R-:W-:-:S02]  /*0f10*/  LEA.HI.X.SX32 R7, R2, UR9, 0x1, P1 ;  /* 0x0000000902077c11 */ /* 0x000fc400088f0eff */
[----:B------:R-:W-:Y:S02]  /*0f20*/  PRMT R24, R24, 0x5410, R21 ;  /* 0x0000541018187816 */ /* 0x000fe40000000015 */
[----:B------:R-:W-:Y:S01]  /*0f30*/  PRMT R25, R26, 0x5410, R25 ;  /* 0x000054101a197816 */ /* 0x000fe20000000019 */
[----:B---3--:R-:W-:Y:S04]  /*0f40*/  STG.E.128 desc[UR6][R22.64], R8 ;  /* 0x0000000816007986 */ /* 0x008fe8000c101d06 */
[----:B----4-:R-:W-:Y:S04]  /*0f50*/  STG.E.128 desc[UR6][R4.64+0x800], R16 ;  /* 0x0008001004007986 */ /* 0x010fe8000c101d06 */
[----:B------:R-:W-:Y:S01]  /*0f60*/  STG.E.64 desc[UR6][R6.64], R24 ;  /* 0x0000001806007986 */ /* 0x000fe2000c101b06 */
[----:B------:R-:W-:Y:S05]  /*0f70*/  EXIT ;  /* 0x000000000000794d */ /* 0x000fea0003800000 */
.L_x_0:
[----:B------:R-:W-:-:S00]  /*0f80*/  BRA `(.L_x_0) ;  /* 0xfffffffc00fc7947 */ /* 0x000fc0000383ffff */
[----:B------:R-:W-:-:S00]  /*0f90*/  NOP ;  /* 0x0000000000007918 */ /* 0x000fc00000000000 */
        /* <DEDUP_REMOVED lines=14> */
.L_x_1:


//--------------------- .nv.shared.triton_poi_fused_max_pool2d_with_indices_14 --------------------------
	.section	.nv.shared.triton_poi_fused_max_pool2d_with_indices_14,"aw",@nobits
	.sectionflags	@""
	.align	16
	.zero		1024


//--------------------- .nv.constant0.triton_poi_fused_max_pool2d_with_indices_14 --------------------------
	.section	.nv.constant0.triton_poi_fused_max_pool2d_with_indices_14,"a",@progbits
	.sectionflags	@""
	.align	4
.nv.constant0.triton_poi_fused_max_pool2d_with_indices_14:
	.zero		556
